//
// Generated by NVIDIA NVVM Compiler
//
// Compiler Build ID: CL-36424714
// Cuda compilation tools, release 13.0, V13.0.88
// Based on NVVM 20.0.0
//

.version 9.0
.target sm_100
.address_size 64

	// .globl	_Z17k_sequenceLoopingPfi
// _ZZ21k_matrixVectorProductPKfS0_PfiiE8V_buffer has been demoted
.global .align 4 .b8 __cudart_i2opi_f[24] = {65, 144, 67, 60, 153, 149, 98, 219, 192, 221, 52, 245, 209, 87, 39, 252, 41, 21, 68, 78, 110, 131, 249, 162};

.visible .entry _Z17k_sequenceLoopingPfi(
	.param .u64 .ptr .align 1 _Z17k_sequenceLoopingPfi_param_0,
	.param .u32 _Z17k_sequenceLoopingPfi_param_1
)
{
	.local .align 4 .b8 	__local_depot0[28];
	.reg .b64 	%SP;
	.reg .b64 	%SPL;
	.reg .pred 	%p<8>;
	.reg .b32 	%r<38>;
	.reg .b32 	%f<28>;
	.reg .b64 	%rd<25>;
	.reg .b64 	%fd<3>;

	mov.u64 	%SPL, __local_depot0;
	ld.param.u64 	%rd9, [_Z17k_sequenceLoopingPfi_param_0];
	add.u64 	%rd1, %SPL, 0;
	mov.u32 	%r1, %tid.x;
	cvt.rn.f32.u32 	%f1, %r1;
	mul.f32 	%f7, %f1, 0f3F22F983;
	cvt.rni.s32.f32 	%r37, %f7;
	cvt.rn.f32.s32 	%f8, %r37;
	fma.rn.f32 	%f9, %f8, 0fBFC90FDA, %f1;
	fma.rn.f32 	%f10, %f8, 0fB3A22168, %f9;
	fma.rn.f32 	%f27, %f8, 0fA7C234C5, %f10;
	abs.f32 	%f3, %f1;
	setp.ltu.f32 	%p1, %f3, 0f47CE4780;
	@%p1 bra 	$L__BB0_8;
	setp.neu.f32 	%p2, %f3, 0f7F800000;
	@%p2 bra 	$L__BB0_3;
	mov.f32 	%f13, 0f00000000;
	mul.rn.f32 	%f27, %f1, %f13;
	mov.b32 	%r37, 0;
	bra.uni 	$L__BB0_8;
$L__BB0_3:
	mov.b32 	%r3, %f1;
	shl.b32 	%r17, %r3, 8;
	or.b32  	%r4, %r17, -2147483648;
	mov.b64 	%rd24, 0;
	mov.b32 	%r34, 0;
	mov.u64 	%rd22, __cudart_i2opi_f;
	mov.u64 	%rd23, %rd1;
$L__BB0_4:
	.pragma "nounroll";
	ld.global.nc.u32 	%r18, [%rd22];
	mad.wide.u32 	%rd13, %r18, %r4, %rd24;
	shr.u64 	%rd24, %rd13, 32;
	st.local.u32 	[%rd23], %rd13;
	add.s32 	%r34, %r34, 1;
	add.s64 	%rd23, %rd23, 4;
	add.s64 	%rd22, %rd22, 4;
	setp.ne.s32 	%p3, %r34, 6;
	@%p3 bra 	$L__BB0_4;
	shr.u32 	%r19, %r3, 23;
	st.local.u32 	[%rd1+24], %rd24;
	and.b32  	%r7, %r19, 31;
	add.s32 	%r20, %r19, -128;
	shr.u32 	%r21, %r20, 5;
	mul.wide.u32 	%rd14, %r21, 4;
	sub.s64 	%rd8, %rd1, %rd14;
	ld.local.u32 	%r35, [%rd8+24];
	ld.local.u32 	%r36, [%rd8+20];
	setp.eq.s32 	%p4, %r7, 0;
	@%p4 bra 	$L__BB0_7;
	shf.l.wrap.b32 	%r35, %r36, %r35, %r7;
	ld.local.u32 	%r22, [%rd8+16];
	shf.l.wrap.b32 	%r36, %r22, %r36, %r7;
$L__BB0_7:
	shr.u32 	%r23, %r35, 30;
	shf.l.wrap.b32 	%r24, %r36, %r35, 2;
	shl.b32 	%r25, %r36, 2;
	shr.u32 	%r26, %r24, 31;
	add.s32 	%r37, %r26, %r23;
	shr.s32 	%r27, %r24, 31;
	xor.b32  	%r28, %r27, %r24;
	xor.b32  	%r29, %r27, %r25;
	cvt.u64.u32 	%rd15, %r28;
	shl.b64 	%rd16, %rd15, 32;
	cvt.u64.u32 	%rd17, %r29;
	or.b64  	%rd18, %rd16, %rd17;
	cvt.rn.f64.s64 	%fd1, %rd18;
	mul.f64 	%fd2, %fd1, 0d3BF921FB54442D19;
	cvt.rn.f32.f64 	%f11, %fd2;
	neg.f32 	%f12, %f11;
	setp.lt.s32 	%p5, %r24, 0;
	selp.f32 	%f27, %f12, %f11, %p5;
$L__BB0_8:
	cvta.to.global.u64 	%rd19, %rd9;
	add.s32 	%r31, %r37, 1;
	mul.rn.f32 	%f14, %f27, %f27;
	and.b32  	%r32, %r37, 1;
	setp.eq.b32 	%p6, %r32, 1;
	selp.f32 	%f15, %f27, 0f3F800000, %p6;
	fma.rn.f32 	%f16, %f14, %f15, 0f00000000;
	fma.rn.f32 	%f17, %f14, 0f37CBAC00, 0fBAB607ED;
	selp.f32 	%f18, 0fB94D4153, %f17, %p6;
	selp.f32 	%f19, 0f3C0885E4, 0f3D2AAABB, %p6;
	fma.rn.f32 	%f20, %f18, %f14, %f19;
	selp.f32 	%f21, 0fBE2AAAA8, 0fBEFFFFFF, %p6;
	fma.rn.f32 	%f22, %f20, %f14, %f21;
	fma.rn.f32 	%f23, %f22, %f16, %f15;
	and.b32  	%r33, %r31, 2;
	setp.eq.s32 	%p7, %r33, 0;
	mov.f32 	%f24, 0f00000000;
	sub.f32 	%f25, %f24, %f23;
	selp.f32 	%f26, %f23, %f25, %p7;
	mul.wide.u32 	%rd20, %r1, 4;
	add.s64 	%rd21, %rd19, %rd20;
	st.global.f32 	[%rd21], %f26;
	ret;

}
	// .globl	_Z21k_matrixVectorProductPKfS0_Pfii
.visible .entry _Z21k_matrixVectorProductPKfS0_Pfii(
	.param .u64 .ptr .align 1 _Z21k_matrixVectorProductPKfS0_Pfii_param_0,
	.param .u64 .ptr .align 1 _Z21k_matrixVectorProductPKfS0_Pfii_param_1,
	.param .u64 .ptr .align 1 _Z21k_matrixVectorProductPKfS0_Pfii_param_2,
	.param .u32 _Z21k_matrixVectorProductPKfS0_Pfii_param_3,
	.param .u32 _Z21k_matrixVectorProductPKfS0_Pfii_param_4
)
{
	.reg .pred 	%p<12>;
	.reg .b32 	%r<48>;
	.reg .b32 	%f<120>;
	.reg .b64 	%rd<77>;
	// demoted variable
	.shared .align 4 .b8 _ZZ21k_matrixVectorProductPKfS0_PfiiE8V_buffer[32];
	ld.param.u64 	%rd24, [_Z21k_matrixVectorProductPKfS0_Pfii_param_0];
	ld.param.u64 	%rd25, [_Z21k_matrixVectorProductPKfS0_Pfii_param_1];
	ld.param.u64 	%rd23, [_Z21k_matrixVectorProductPKfS0_Pfii_param_2];
	ld.param.u32 	%r24, [_Z21k_matrixVectorProductPKfS0_Pfii_param_3];
	ld.param.u32 	%r25, [_Z21k_matrixVectorProductPKfS0_Pfii_param_4];
	cvta.to.global.u64 	%rd26, %rd24;
	cvta.to.global.u64 	%rd27, %rd25;
	mov.u32 	%r26, %ctaid.x;
	mov.u32 	%r1, %ntid.x;
	mov.u32 	%r2, %tid.x;
	mad.lo.s32 	%r3, %r26, %r1, %r2;
	mul.wide.u32 	%rd28, %r3, 4;
	add.s64 	%rd76, %rd26, %rd28;
	mul.wide.u32 	%rd29, %r2, 4;
	add.s64 	%rd68, %rd27, %rd29;
	setp.lt.s32 	%p1, %r25, 1;
	mov.f32 	%f118, 0f00000000;
	@%p1 bra 	$L__BB1_16;
	shl.b32 	%r28, %r2, 2;
	mov.u32 	%r29, _ZZ21k_matrixVectorProductPKfS0_PfiiE8V_buffer;
	add.s32 	%r4, %r29, %r28;
	and.b32  	%r5, %r1, 15;
	add.s32 	%r6, %r5, -1;
	and.b32  	%r7, %r1, 7;
	add.s32 	%r8, %r7, -1;
	and.b32  	%r9, %r1, 2032;
	and.b32  	%r10, %r1, 3;
	mul.wide.s32 	%rd3, %r24, 64;
	and.b32  	%r30, %r1, -16;
	neg.s32 	%r11, %r30;
	mul.wide.s32 	%rd4, %r24, 4;
	mov.f32 	%f118, 0f00000000;
	mov.b32 	%r42, 0;
$L__BB1_2:
	setp.lt.u32 	%p2, %r1, 16;
	ld.global.f32 	%f20, [%rd68];
	st.shared.f32 	[%r4], %f20;
	bar.sync 	0;
	mov.b32 	%r46, 0;
	@%p2 bra 	$L__BB1_5;
	mov.u32 	%r33, _ZZ21k_matrixVectorProductPKfS0_PfiiE8V_buffer;
	add.s32 	%r43, %r33, 32;
	mov.u32 	%r44, %r11;
	mov.u64 	%rd69, %rd76;
$L__BB1_4:
	.pragma "nounroll";
	ld.global.f32 	%f21, [%rd69];
	ld.shared.f32 	%f22, [%r43+-32];
	fma.rn.f32 	%f23, %f21, %f22, %f118;
	add.s64 	%rd31, %rd69, %rd4;
	ld.global.f32 	%f24, [%rd31];
	ld.shared.f32 	%f25, [%r43+-28];
	fma.rn.f32 	%f26, %f24, %f25, %f23;
	add.s64 	%rd32, %rd31, %rd4;
	ld.global.f32 	%f27, [%rd32];
	ld.shared.f32 	%f28, [%r43+-24];
	fma.rn.f32 	%f29, %f27, %f28, %f26;
	add.s64 	%rd33, %rd32, %rd4;
	ld.global.f32 	%f30, [%rd33];
	ld.shared.f32 	%f31, [%r43+-20];
	fma.rn.f32 	%f32, %f30, %f31, %f29;
	add.s64 	%rd34, %rd33, %rd4;
	ld.global.f32 	%f33, [%rd34];
	ld.shared.f32 	%f34, [%r43+-16];
	fma.rn.f32 	%f35, %f33, %f34, %f32;
	add.s64 	%rd35, %rd34, %rd4;
	ld.global.f32 	%f36, [%rd35];
	ld.shared.f32 	%f37, [%r43+-12];
	fma.rn.f32 	%f38, %f36, %f37, %f35;
	add.s64 	%rd36, %rd35, %rd4;
	ld.global.f32 	%f39, [%rd36];
	ld.shared.f32 	%f40, [%r43+-8];
	fma.rn.f32 	%f41, %f39, %f40, %f38;
	add.s64 	%rd37, %rd36, %rd4;
	ld.global.f32 	%f42, [%rd37];
	ld.shared.f32 	%f43, [%r43+-4];
	fma.rn.f32 	%f44, %f42, %f43, %f41;
	add.s64 	%rd38, %rd37, %rd4;
	ld.global.f32 	%f45, [%rd38];
	ld.shared.f32 	%f46, [%r43];
	fma.rn.f32 	%f47, %f45, %f46, %f44;
	add.s64 	%rd39, %rd38, %rd4;
	ld.global.f32 	%f48, [%rd39];
	ld.shared.f32 	%f49, [%r43+4];
	fma.rn.f32 	%f50, %f48, %f49, %f47;
	add.s64 	%rd40, %rd39, %rd4;
	ld.global.f32 	%f51, [%rd40];
	ld.shared.f32 	%f52, [%r43+8];
	fma.rn.f32 	%f53, %f51, %f52, %f50;
	add.s64 	%rd41, %rd40, %rd4;
	ld.global.f32 	%f54, [%rd41];
	ld.shared.f32 	%f55, [%r43+12];
	fma.rn.f32 	%f56, %f54, %f55, %f53;
	add.s64 	%rd42, %rd41, %rd4;
	ld.global.f32 	%f57, [%rd42];
	ld.shared.f32 	%f58, [%r43+16];
	fma.rn.f32 	%f59, %f57, %f58, %f56;
	add.s64 	%rd43, %rd42, %rd4;
	ld.global.f32 	%f60, [%rd43];
	ld.shared.f32 	%f61, [%r43+20];
	fma.rn.f32 	%f62, %f60, %f61, %f59;
	add.s64 	%rd44, %rd43, %rd4;
	ld.global.f32 	%f63, [%rd44];
	ld.shared.f32 	%f64, [%r43+24];
	fma.rn.f32 	%f65, %f63, %f64, %f62;
	add.s64 	%rd45, %rd44, %rd4;
	ld.global.f32 	%f66, [%rd45];
	ld.shared.f32 	%f67, [%r43+28];
	fma.rn.f32 	%f118, %f66, %f67, %f65;
	add.s64 	%rd76, %rd69, %rd3;
	add.s32 	%r44, %r44, 16;
	add.s32 	%r43, %r43, 64;
	setp.ne.s32 	%p3, %r44, 0;
	add.s64 	%rd69, %rd45, %rd4;
	mov.u32 	%r46, %r9;
	@%p3 bra 	$L__BB1_4;
$L__BB1_5:
	setp.eq.s32 	%p4, %r5, 0;
	@%p4 bra 	$L__BB1_15;
	setp.lt.u32 	%p5, %r6, 7;
	@%p5 bra 	$L__BB1_8;
	ld.global.f32 	%f69, [%rd76];
	shl.b32 	%r34, %r46, 2;
	mov.u32 	%r35, _ZZ21k_matrixVectorProductPKfS0_PfiiE8V_buffer;
	add.s32 	%r36, %r35, %r34;
	ld.shared.f32 	%f70, [%r36];
	fma.rn.f32 	%f71, %f69, %f70, %f118;
	add.s64 	%rd48, %rd76, %rd4;
	ld.global.f32 	%f72, [%rd48];
	ld.shared.f32 	%f73, [%r36+4];
	fma.rn.f32 	%f74, %f72, %f73, %f71;
	add.s64 	%rd49, %rd48, %rd4;
	ld.global.f32 	%f75, [%rd49];
	ld.shared.f32 	%f76, [%r36+8];
	fma.rn.f32 	%f77, %f75, %f76, %f74;
	add.s64 	%rd50, %rd49, %rd4;
	ld.global.f32 	%f78, [%rd50];
	ld.shared.f32 	%f79, [%r36+12];
	fma.rn.f32 	%f80, %f78, %f79, %f77;
	add.s64 	%rd51, %rd50, %rd4;
	ld.global.f32 	%f81, [%rd51];
	ld.shared.f32 	%f82, [%r36+16];
	fma.rn.f32 	%f83, %f81, %f82, %f80;
	add.s64 	%rd52, %rd51, %rd4;
	ld.global.f32 	%f84, [%rd52];
	ld.shared.f32 	%f85, [%r36+20];
	fma.rn.f32 	%f86, %f84, %f85, %f83;
	add.s64 	%rd53, %rd52, %rd4;
	ld.global.f32 	%f87, [%rd53];
	ld.shared.f32 	%f88, [%r36+24];
	fma.rn.f32 	%f89, %f87, %f88, %f86;
	add.s64 	%rd54, %rd53, %rd4;
	ld.global.f32 	%f90, [%rd54];
	ld.shared.f32 	%f91, [%r36+28];
	fma.rn.f32 	%f118, %f90, %f91, %f89;
	add.s64 	%rd76, %rd54, %rd4;
	add.s32 	%r46, %r46, 8;
$L__BB1_8:
	setp.eq.s32 	%p6, %r7, 0;
	@%p6 bra 	$L__BB1_15;
	setp.lt.u32 	%p7, %r8, 3;
	@%p7 bra 	$L__BB1_11;
	ld.global.f32 	%f93, [%rd76];
	shl.b32 	%r37, %r46, 2;
	mov.u32 	%r38, _ZZ21k_matrixVectorProductPKfS0_PfiiE8V_buffer;
	add.s32 	%r39, %r38, %r37;
	ld.shared.f32 	%f94, [%r39];
	fma.rn.f32 	%f95, %f93, %f94, %f118;
	add.s64 	%rd57, %rd76, %rd4;
	ld.global.f32 	%f96, [%rd57];
	ld.shared.f32 	%f97, [%r39+4];
	fma.rn.f32 	%f98, %f96, %f97, %f95;
	add.s64 	%rd58, %rd57, %rd4;
	ld.global.f32 	%f99, [%rd58];
	ld.shared.f32 	%f100, [%r39+8];
	fma.rn.f32 	%f101, %f99, %f100, %f98;
	add.s64 	%rd59, %rd58, %rd4;
	ld.global.f32 	%f102, [%rd59];
	ld.shared.f32 	%f103, [%r39+12];
	fma.rn.f32 	%f118, %f102, %f103, %f101;
	add.s64 	%rd76, %rd59, %rd4;
	add.s32 	%r46, %r46, 4;
$L__BB1_11:
	setp.eq.s32 	%p8, %r10, 0;
	@%p8 bra 	$L__BB1_15;
	setp.eq.s32 	%p9, %r10, 1;
	ld.global.f32 	%f104, [%rd76];
	shl.b32 	%r40, %r46, 2;
	mov.u32 	%r41, _ZZ21k_matrixVectorProductPKfS0_PfiiE8V_buffer;
	add.s32 	%r22, %r41, %r40;
	ld.shared.f32 	%f105, [%r22];
	fma.rn.f32 	%f118, %f104, %f105, %f118;
	add.s64 	%rd76, %rd76, %rd4;
	@%p9 bra 	$L__BB1_15;
	setp.eq.s32 	%p10, %r10, 2;
	ld.global.f32 	%f106, [%rd76];
	ld.shared.f32 	%f107, [%r22+4];
	fma.rn.f32 	%f118, %f106, %f107, %f118;
	add.s64 	%rd76, %rd76, %rd4;
	@%p10 bra 	$L__BB1_15;
	ld.global.f32 	%f108, [%rd76];
	ld.shared.f32 	%f109, [%r22+8];
	fma.rn.f32 	%f118, %f108, %f109, %f118;
	add.s64 	%rd76, %rd76, %rd4;
$L__BB1_15:
	mul.wide.u32 	%rd63, %r1, 4;
	add.s64 	%rd68, %rd68, %rd63;
	bar.sync 	0;
	add.s32 	%r42, %r42, %r1;
	setp.lt.s32 	%p11, %r42, %r25;
	@%p11 bra 	$L__BB1_2;
$L__BB1_16:
	cvta.to.global.u64 	%rd64, %rd23;
	add.s64 	%rd66, %rd64, %rd28;
	st.global.f32 	[%rd66], %f118;
	ret;

}


// ===== COMPILED SASS (sm_100) =====

	.target	sm_100

	.elftype	@"ET_EXEC"


//--------------------- .note.nv.tkinfo           --------------------------
	.section	.note.nv.tkinfo,"",@"SHT_NOTE"
	.sectionflags	@"SHF_NOTE_NV_TKINFO"
	.tkinfo
        /*0018*/ 	.word	0x00000002
        /*0030*/ 	.string	""
        /*0030*/ 	.string	"ptxas"
        /*0030*/ 	.string	"Cuda compilation tools, release 13.0, V13.0.88"
        /*0030*/ 	.string	"Build cuda_13.0.r13.0/compiler.36424714_0"
        /*0030*/ 	.string	"-arch sm_100 -m 64 "



//--------------------- .note.nv.cuinfo           --------------------------
	.section	.note.nv.cuinfo,"",@"SHT_NOTE"
	.sectionflags	@"SHF_NOTE_NV_CUINFO"
        /*0018*/ 	.short	0x0002
        /*001a*/ 	.short	0x0064
        /*001c*/ 	.short	0x0082
	.zero		2


//--------------------- .nv.info                  --------------------------
	.section	.nv.info,"",@"SHT_CUDA_INFO"
	.align	4


	//----- nvinfo : EIATTR_REGCOUNT
	.align		4
        /*0000*/ 	.byte	0x04, 0x2f
        /*0002*/ 	.short	(.L_2 - .L_1)
	.align		4
.L_1:
        /*0004*/ 	.word	index@(_Z17k_sequenceLoopingPfi)
        /*0008*/ 	.word	0x00000012


	//----- nvinfo : EIATTR_FRAME_SIZE
	.align		4
.L_2:
        /*000c*/ 	.byte	0x04, 0x11
        /*000e*/ 	.short	(.L_4 - .L_3)
	.align		4
.L_3:
        /*0010*/ 	.word	index@(_Z17k_sequenceLoopingPfi)
        /*0014*/ 	.word	0x00000000


	//----- nvinfo : EIATTR_REGCOUNT
	.align		4
.L_4:
        /*0018*/ 	.byte	0x04, 0x2f
        /*001a*/ 	.short	(.L_6 - .L_5)
	.align		4
.L_5:
        /*001c*/ 	.word	index@(_Z21k_matrixVectorProductPKfS0_Pfii)
        /*0020*/ 	.word	0x00000020


	//----- nvinfo : EIATTR_FRAME_SIZE
	.align		4
.L_6:
        /*0024*/ 	.byte	0x04, 0x11
        /*0026*/ 	.short	(.L_8 - .L_7)
	.align		4
.L_7:
        /*0028*/ 	.word	index@(_Z21k_matrixVectorProductPKfS0_Pfii)
        /*002c*/ 	.word	0x00000000


	//----- nvinfo : EIATTR_MIN_STACK_SIZE
	.align		4
.L_8:
        /*0030*/ 	.byte	0x04, 0x12
        /*0032*/ 	.short	(.L_10 - .L_9)
	.align		4
.L_9:
        /*0034*/ 	.word	index@(_Z21k_matrixVectorProductPKfS0_Pfii)
        /*0038*/ 	.word	0x00000000


	//----- nvinfo : EIATTR_MIN_STACK_SIZE
	.align		4
.L_10:
        /*003c*/ 	.byte	0x04, 0x12
        /*003e*/ 	.short	(.L_12 - .L_11)
	.align		4
.L_11:
        /*0040*/ 	.word	index@(_Z17k_sequenceLoopingPfi)
        /*0044*/ 	.word	0x00000000
.L_12:


//--------------------- .nv.compat                --------------------------
	.section	.nv.compat,"",@"SHT_CUDA_COMPAT_INFO"
	.align	4
        /*0000*/ 	.byte	0x02, 0x09, 0x00, 0x00, 0x02, 0x02, 0x01, 0x00, 0x02, 0x05, 0x05, 0x00, 0x03, 0x07, 0x01, 0x01
        /*0010*/ 	.byte	0x02, 0x03, 0x00, 0x00, 0x02, 0x06, 0x01, 0x00, 0x04, 0x0b, 0x08, 0x00, 0x01, 0x00, 0x00, 0x00
        /*0020*/ 	.byte	0x00, 0x00, 0x00, 0x00


//--------------------- .nv.info._Z21k_matrixVectorProductPKfS0_Pfii --------------------------
	.section	.nv.info._Z21k_matrixVectorProductPKfS0_Pfii,"",@"SHT_CUDA_INFO"
	.sectionflags	@""
	.align	4


	//----- nvinfo : EIATTR_CUDA_API_VERSION
	.align		4
        /*0000*/ 	.byte	0x04, 0x37
        /*0002*/ 	.short	(.L_14 - .L_13)
.L_13:
        /*0004*/ 	.word	0x00000082


	//----- nvinfo : EIATTR_KPARAM_INFO
	.align		4
.L_14:
        /*0008*/ 	.byte	0x04, 0x17
        /*000a*/ 	.short	(.L_16 - .L_15)
.L_15:
        /*000c*/ 	.word	0x00000000
        /*0010*/ 	.short	0x0004
        /*0012*/ 	.short	0x001c
        /*0014*/ 	.byte	0x00, 0xf0, 0x11, 0x00


	//----- nvinfo : EIATTR_KPARAM_INFO
	.align		4
.L_16:
        /*0018*/ 	.byte	0x04, 0x17
        /*001a*/ 	.short	(.L_18 - .L_17)
.L_17:
        /*001c*/ 	.word	0x00000000
        /*0020*/ 	.short	0x0003
        /*0022*/ 	.short	0x0018
        /*0024*/ 	.byte	0x00, 0xf0, 0x11, 0x00


	//----- nvinfo : EIATTR_KPARAM_INFO
	.align		4
.L_18:
        /*0028*/ 	.byte	0x04, 0x17
        /*002a*/ 	.short	(.L_20 - .L_19)
.L_19:
        /*002c*/ 	.word	0x00000000
        /*0030*/ 	.short	0x0002
        /*0032*/ 	.short	0x0010
        /*0034*/ 	.byte	0x00, 0xf5, 0x21, 0x00


	//----- nvinfo : EIATTR_KPARAM_INFO
	.align		4
.L_20:
        /*0038*/ 	.byte	0x04, 0x17
        /*003a*/ 	.short	(.L_22 - .L_21)
.L_21:
        /*003c*/ 	.word	0x00000000
        /*0040*/ 	.short	0x0001
        /*0042*/ 	.short	0x0008
        /*0044*/ 	.byte	0x00, 0xf5, 0x21, 0x00


	//----- nvinfo : EIATTR_KPARAM_INFO
	.align		4
.L_22:
        /*0048*/ 	.byte	0x04, 0x17
        /*004a*/ 	.short	(.L_24 - .L_23)
.L_23:
        /*004c*/ 	.word	0x00000000
        /*0050*/ 	.short	0x0000
        /*0052*/ 	.short	0x0000
        /*0054*/ 	.byte	0x00, 0xf5, 0x21, 0x00


	//----- nvinfo : EIATTR_SPARSE_MMA_MASK
	.align		4
.L_24:
        /*0058*/ 	.byte	0x03, 0x50
        /*005a*/ 	.short	0x0000


	//----- nvinfo : EIATTR_MAXREG_COUNT
	.align		4
        /*005c*/ 	.byte	0x03, 0x1b
        /*005e*/ 	.short	0x00ff


	//----- nvinfo : EIATTR_NUM_BARRIERS
	.align		4
        /*0060*/ 	.byte	0x02, 0x4c
        /*0062*/ 	.byte	0x01
	.zero		1


	//----- nvinfo : EIATTR_MERCURY_ISA_VERSION
	.align		4
        /*0064*/ 	.byte	0x03, 0x5f
        /*0066*/ 	.short	0x0101


	//----- nvinfo : EIATTR_UNUSED_LOAD_BYTE_OFFSET
	.align		4
        /*0068*/ 	.byte	0x04, 0x44
        /*006a*/ 	.short	(.L_26 - .L_25)


	//   ....[0]....
.L_25:
        /*006c*/ 	.word	0x00000ac0
        /*0070*/ 	.word	0x00000fff


	//----- nvinfo : EIATTR_VRC_CTA_INIT_COUNT
	.align		4
.L_26:
        /*0074*/ 	.byte	0x02, 0x4a
	.zero		1
	.zero		1


	//----- nvinfo : EIATTR_EXIT_INSTR_OFFSETS
	.align		4
        /*0078*/ 	.byte	0x04, 0x1c
        /*007a*/ 	.short	(.L_28 - .L_27)


	//   ....[0]....
.L_27:
        /*007c*/ 	.word	0x00000bc0


	//----- nvinfo : EIATTR_CBANK_PARAM_SIZE
	.align		4
.L_28:
        /*0080*/ 	.byte	0x03, 0x19
        /*0082*/ 	.short	0x0020


	//----- nvinfo : EIATTR_PARAM_CBANK
	.align		4
        /*0084*/ 	.byte	0x04, 0x0a
        /*0086*/ 	.short	(.L_30 - .L_29)
	.align		4
.L_29:
        /*0088*/ 	.word	index@(.nv.constant0._Z21k_matrixVectorProductPKfS0_Pfii)
        /*008c*/ 	.short	0x0380
        /*008e*/ 	.short	0x0020


	//----- nvinfo : EIATTR_SW_WAR
	.align		4
.L_30:
        /*0090*/ 	.byte	0x04, 0x36
        /*0092*/ 	.short	(.L_32 - .L_31)
.L_31:
        /*0094*/ 	.word	0x00000008
.L_32:


//--------------------- .nv.info._Z17k_sequenceLoopingPfi --------------------------
	.section	.nv.info._Z17k_sequenceLoopingPfi,"",@"SHT_CUDA_INFO"
	.sectionflags	@""
	.align	4


	//----- nvinfo : EIATTR_CUDA_API_VERSION
	.align		4
        /*0000*/ 	.byte	0x04, 0x37
        /*0002*/ 	.short	(.L_34 - .L_33)
.L_33:
        /*0004*/ 	.word	0x00000082


	//----- nvinfo : EIATTR_KPARAM_INFO
	.align		4
.L_34:
        /*0008*/ 	.byte	0x04, 0x17
        /*000a*/ 	.short	(.L_36 - .L_35)
.L_35:
        /*000c*/ 	.word	0x00000000
        /*0010*/ 	.short	0x0001
        /*0012*/ 	.short	0x0008
        /*0014*/ 	.byte	0x00, 0xf0, 0x11, 0x00


	//----- nvinfo : EIATTR_KPARAM_INFO
	.align		4
.L_36:
        /*0018*/ 	.byte	0x04, 0x17
        /*001a*/ 	.short	(.L_38 - .L_37)
.L_37:
        /*001c*/ 	.word	0x00000000
        /*0020*/ 	.short	0x0000
        /*0022*/ 	.short	0x0000
        /*0024*/ 	.byte	0x00, 0xf5, 0x21, 0x00


	//----- nvinfo : EIATTR_SPARSE_MMA_MASK
	.align		4
.L_38:
        /*0028*/ 	.byte	0x03, 0x50
        /*002a*/ 	.short	0x0000


	//----- nvinfo : EIATTR_MAXREG_COUNT
	.align		4
        /*002c*/ 	.byte	0x03, 0x1b
        /*002e*/ 	.short	0x00ff


	//----- nvinfo : EIATTR_MERCURY_ISA_VERSION
	.align		4
        /*0030*/ 	.byte	0x03, 0x5f
        /*0032*/ 	.short	0x0101


	//----- nvinfo : EIATTR_VRC_CTA_INIT_COUNT
	.align		4
        /*0034*/ 	.byte	0x02, 0x4a
	.zero		1
	.zero		1


	//----- nvinfo : EIATTR_EXIT_INSTR_OFFSETS
	.align		4
        /*0038*/ 	.byte	0x04, 0x1c
        /*003a*/ 	.short	(.L_40 - .L_39)


	//   ....[0]....
.L_39:
        /*003c*/ 	.word	0x000007c0


	//----- nvinfo : EIATTR_CRS_STACK_SIZE
	.align		4
.L_40:
        /*0040*/ 	.byte	0x04, 0x1e
        /*0042*/ 	.short	(.L_42 - .L_41)
.L_41:
        /*0044*/ 	.word	0x00000000


	//----- nvinfo : EIATTR_CBANK_PARAM_SIZE
	.align		4
.L_42:
        /*0048*/ 	.byte	0x03, 0x19
        /*004a*/ 	.short	0x000c


	//----- nvinfo : EIATTR_PARAM_CBANK
	.align		4
        /*004c*/ 	.byte	0x04, 0x0a
        /*004e*/ 	.short	(.L_44 - .L_43)
	.align		4
.L_43:
        /*0050*/ 	.word	index@(.nv.constant0._Z17k_sequenceLoopingPfi)
        /*0054*/ 	.short	0x0380
        /*0056*/ 	.short	0x000c


	//----- nvinfo : EIATTR_SW_WAR
	.align		4
.L_44:
        /*0058*/ 	.byte	0x04, 0x36
        /*005a*/ 	.short	(.L_46 - .L_45)
.L_45:
        /*005c*/ 	.word	0x00000008
.L_46:


//--------------------- .nv.callgraph             --------------------------
	.section	.nv.callgraph,"",@"SHT_CUDA_CALLGRAPH"
	.align	4
	.sectionentsize	8
	.align		4
        /*0000*/ 	.word	0x00000000
	.align		4
        /*0004*/ 	.word	0xffffffff
	.align		4
        /*0008*/ 	.word	0x00000000
	.align		4
        /*000c*/ 	.word	0xfffffffe
	.align		4
        /*0010*/ 	.word	0x00000000
	.align		4
        /*0014*/ 	.word	0xfffffffd
	.align		4
        /*0018*/ 	.word	0x00000000
	.align		4
        /*001c*/ 	.word	0xfffffffc


//--------------------- .nv.constant4             --------------------------
	.section	.nv.constant4,"a",@progbits
	.align	8
	.align		8
.nv.constant4:
        /*0000*/ 	.dword	__cudart_i2opi_f


//--------------------- .text._Z21k_matrixVectorProductPKfS0_Pfii --------------------------
	.section	.text._Z21k_matrixVectorProductPKfS0_Pfii,"ax",@progbits
	.align	128
        .global         _Z21k_matrixVectorProductPKfS0_Pfii
        .type           _Z21k_matrixVectorProductPKfS0_Pfii,@function
        .size           _Z21k_matrixVectorProductPKfS0_Pfii,(.L_x_14 - _Z21k_matrixVectorProductPKfS0_Pfii)
        .other          _Z21k_matrixVectorProductPKfS0_Pfii,@"STO_CUDA_ENTRY STV_DEFAULT"
_Z21k_matrixVectorProductPKfS0_Pfii:
.text._Z21k_matrixVectorProductPKfS0_Pfii:
[----:B------:R-:W-:Y:S01]  /*0000*/  LDC R1, c[0x0][0x37c] ;  /* 0x0000df00ff017b82 */ /* 0x000fe20000000800 */
[----:B------:R-:W0:Y:S01]  /*0010*/  S2R R9, SR_TID.X ;  /* 0x0000000000097919 */ /* 0x000e220000002100 */
[----:B------:R-:W1:Y:S06]  /*0020*/  LDCU UR5, c[0x0][0x39c] ;  /* 0x00007380ff0577ac */ /* 0x000e6c0008000800 */
[----:B------:R-:W0:Y:S01]  /*0030*/  S2UR UR4, SR_CTAID.X ;  /* 0x00000000000479c3 */ /* 0x000e220000002500 */
[----:B------:R-:W-:Y:S01]  /*0040*/  HFMA2 R15, -RZ, RZ, 0, 0 ;  /* 0x00000000ff0f7431 */ /* 0x000fe200000001ff */
[----:B------:R-:W2:Y:S06]  /*0050*/  LDCU.64 UR6, c[0x0][0x358] ;  /* 0x00006b00ff0677ac */ /* 0x000eac0008000a00 */
[----:B------:R-:W0:Y:S01]  /*0060*/  LDC R0, c[0x0][0x360] ;  /* 0x0000d800ff007b82 */ /* 0x000e220000000800 */
[----:B-1----:R-:W-:Y:S01]  /*0070*/  UISETP.GE.AND UP0, UPT, UR5, 0x1, UPT ;  /* 0x000000010500788c */ /* 0x002fe2000bf06270 */
[----:B0-----:R-:W-:-:S08]  /*0080*/  IMAD R17, R0, UR4, R9 ;  /* 0x0000000400117c24 */ /* 0x001fd0000f8e0209 */
[----:B--2---:R-:W-:Y:S05]  /*0090*/  BRA.U !UP0, `(.L_x_0) ;  /* 0x0000000908bc7547 */ /* 0x004fea000b800000 */
[----:B------:R-:W0:Y:S01]  /*00a0*/  S2UR UR5, SR_CgaCtaId ;  /* 0x00000000000579c3 */ /* 0x000e220000008800 */
[C---:B------:R-:W-:Y:S01]  /*00b0*/  LOP3.LUT R7, R0.reuse, 0xf, RZ, 0xc0, !PT ;  /* 0x0000000f00077812 */ /* 0x040fe200078ec0ff */
[----:B------:R-:W-:Y:S01]  /*00c0*/  UMOV UR4, 0x400 ;  /* 0x0000040000047882 */ /* 0x000fe20000000000 */
[----:B------:R-:W-:Y:S02]  /*00d0*/  LOP3.LUT R6, R0, 0x7, RZ, 0xc0, !PT ;  /* 0x0000000700067812 */ /* 0x000fe400078ec0ff */
[----:B------:R-:W-:Y:S02]  /*00e0*/  IADD3 R2, PT, PT, R7, -0x1, RZ ;  /* 0xffffffff07027810 */ /* 0x000fe40007ffe0ff */
[----:B------:R-:W-:Y:S01]  /*00f0*/  IADD3 R3, PT, PT, R6, -0x1, RZ ;  /* 0xffffffff06037810 */ /* 0x000fe20007ffe0ff */
[----:B------:R-:W1:Y:S01]  /*0100*/  LDC.64 R18, c[0x0][0x388] ;  /* 0x0000e200ff127b82 */ /* 0x000e620000000a00 */
[----:B------:R-:W-:Y:S02]  /*0110*/  LOP3.LUT R4, R0, 0xfffffff0, RZ, 0xc0, !PT ;  /* 0xfffffff000047812 */ /* 0x000fe400078ec0ff */
[----:B------:R-:W-:-:S02]  /*0120*/  ISETP.GE.U32.AND P0, PT, R2, 0x7, PT ;  /* 0x000000070200780c */ /* 0x000fc40003f06070 */
[----:B------:R-:W-:Y:S02]  /*0130*/  ISETP.GE.U32.AND P1, PT, R3, 0x3, PT ;  /* 0x000000030300780c */ /* 0x000fe40003f26070 */
[C---:B------:R-:W-:Y:S01]  /*0140*/  LOP3.LUT R2, R0.reuse, 0x7f0, RZ, 0xc0, !PT ;  /* 0x000007f000027812 */ /* 0x040fe200078ec0ff */
[----:B------:R-:W2:Y:S01]  /*0150*/  LDC.64 R26, c[0x0][0x380] ;  /* 0x0000e000ff1a7b82 */ /* 0x000ea20000000a00 */
[----:B------:R-:W-:Y:S02]  /*0160*/  LOP3.LUT R3, R0, 0x3, RZ, 0xc0, !PT ;  /* 0x0000000300037812 */ /* 0x000fe400078ec0ff */
[----:B------:R-:W-:Y:S02]  /*0170*/  MOV R15, RZ ;  /* 0x000000ff000f7202 */ /* 0x000fe40000000f00 */
[----:B------:R-:W-:Y:S02]  /*0180*/  MOV R5, RZ ;  /* 0x000000ff00057202 */ /* 0x000fe40000000f00 */
[----:B------:R-:W-:Y:S01]  /*0190*/  IADD3 R4, PT, PT, -R4, RZ, RZ ;  /* 0x000000ff04047210 */ /* 0x000fe20007ffe1ff */
[----:B0-----:R-:W-:-:S06]  /*01a0*/  ULEA UR4, UR5, UR4, 0x18 ;  /* 0x0000000405047291 */ /* 0x001fcc000f8ec0ff */
[C---:B------:R-:W-:Y:S01]  /*01b0*/  LEA R16, R9.reuse, UR4, 0x2 ;  /* 0x0000000409107c11 */ /* 0x040fe2000f8e10ff */
[----:B-1----:R-:W-:-:S04]  /*01c0*/  IMAD.WIDE.U32 R18, R9, 0x4, R18 ;  /* 0x0000000409127825 */ /* 0x002fc800078e0012 */
[----:B--2---:R-:W-:-:S07]  /*01d0*/  IMAD.WIDE.U32 R26, R17, 0x4, R26 ;  /* 0x00000004111a7825 */ /* 0x004fce00078e001a */
.L_x_6:
[----:B0-----:R-:W2:Y:S01]  /*01e0*/  LDG.E R9, desc[UR6][R18.64] ;  /* 0x0000000612097981 */ /* 0x001ea2000c1e1900 */
[----:B------:R-:W0:Y:S01]  /*01f0*/  LDCU UR4, c[0x0][0x39c] ;  /* 0x00007380ff0477ac */ /* 0x000e220008000800 */
[C---:B------:R-:W-:Y:S02]  /*0200*/  ISETP.GE.U32.AND P3, PT, R0.reuse, 0x10, PT ;  /* 0x000000100000780c */ /* 0x040fe40003f66070 */
[----:B------:R-:W-:Y:S02]  /*0210*/  IADD3 R5, PT, PT, R0, R5, RZ ;  /* 0x0000000500057210 */ /* 0x000fe40007ffe0ff */
[----:B------:R-:W-:Y:S02]  /*0220*/  MOV R22, RZ ;  /* 0x000000ff00167202 */ /* 0x000fe40000000f00 */
[----:B0-----:R-:W-:Y:S01]  /*0230*/  ISETP.GE.AND P2, PT, R5, UR4, PT ;  /* 0x0000000405007c0c */ /* 0x001fe2000bf46270 */
[----:B--2---:R0:W-:Y:S01]  /*0240*/  STS [R16], R9 ;  /* 0x0000000910007388 */ /* 0x0041e20000000800 */
[----:B------:R-:W-:Y:S06]  /*0250*/  BAR.SYNC.DEFER_BLOCKING 0x0 ;  /* 0x0000000000007b1d */ /* 0x000fec0000010000 */
[----:B------:R-:W-:Y:S05]  /*0260*/  @!P3 BRA `(.L_x_1) ;  /* 0x000000040008b947 */ /* 0x000fea0003800000 */
[----:B------:R-:W1:Y:S01]  /*0270*/  S2UR UR5, SR_CgaCtaId ;  /* 0x00000000000579c3 */ /* 0x000e620000008800 */
[----:B------:R-:W-:Y:S01]  /*0280*/  UMOV UR4, 0x400 ;  /* 0x0000040000047882 */ /* 0x000fe20000000000 */
[----:B------:R-:W-:Y:S02]  /*0290*/  MOV R20, R26 ;  /* 0x0000001a00147202 */ /* 0x000fe40000000f00 */
[----:B------:R-:W-:Y:S02]  /*02a0*/  MOV R21, R27 ;  /* 0x0000001b00157202 */ /* 0x000fe40000000f00 */
[----:B------:R-:W-:Y:S01]  /*02b0*/  MOV R12, R4 ;  /* 0x00000004000c7202 */ /* 0x000fe20000000f00 */
[----:B-1----:R-:W-:-:S04]  /*02c0*/  ULEA UR4, UR5, UR4, 0x18 ;  /* 0x0000000405047291 */ /* 0x002fc8000f8ec0ff */
[----:B------:R-:W-:-:S12]  /*02d0*/  UIADD3 UR4, UPT, UPT, UR4, 0x20, URZ ;  /* 0x0000002004047890 */ /* 0x000fd8000fffe0ff */
.L_x_2:
[----:B------:R-:W2:Y:S01]  /*02e0*/  LDG.E R24, desc[UR6][R20.64] ;  /* 0x0000000614187981 */ /* 0x000ea2000c1e1900 */
[----:B------:R-:W1:Y:S03]  /*02f0*/  LDC R13, c[0x0][0x398] ;  /* 0x0000e600ff0d7b82 */ /* 0x000e660000000800 */
[----:B0-----:R-:W2:Y:S01]  /*0300*/  LDS.128 R8, [UR4+-0x20] ;  /* 0xffffe004ff087984 */ /* 0x001ea20008000c00 */
[----:B-1----:R-:W-:-:S05]  /*0310*/  IMAD.WIDE R28, R13, 0x4, R20 ;  /* 0x000000040d1c7825 */ /* 0x002fca00078e0214 */
[----:B------:R0:W3:Y:S02]  /*0320*/  LDG.E R14, desc[UR6][R28.64] ;  /* 0x000000061c0e7981 */ /* 0x0000e4000c1e1900 */
[----:B0-----:R-:W-:-:S05]  /*0330*/  IMAD.WIDE R28, R13, 0x4, R28 ;  /* 0x000000040d1c7825 */ /* 0x001fca00078e021c */
[----:B------:R-:W4:Y:S01]  /*0340*/  LDG.E R23, desc[UR6][R28.64] ;  /* 0x000000061c177981 */ /* 0x000f22000c1e1900 */
[----:B------:R-:W-:-:S05]  /*0350*/  IMAD.WIDE R26, R13, 0x4, R28 ;  /* 0x000000040d1a7825 */ /* 0x000fca00078e021c */
[----:B------:R0:W5:Y:S02]  /*0360*/  LDG.E R22, desc[UR6][R26.64] ;  /* 0x000000061a167981 */ /* 0x000164000c1e1900 */
[----:B0-----:R-:W-:-:S04]  /*0370*/  IMAD.WIDE R26, R13, 0x4, R26 ;  /* 0x000000040d1a7825 */ /* 0x001fc800078e021a */
[----:B--2---:R-:W-:Y:S02]  /*0380*/  FFMA R8, R24, R8, R15 ;  /* 0x0000000818087223 */ /* 0x004fe4000000000f */
[----:B------:R-:W2:Y:S01]  /*0390*/  LDG.E R15, desc[UR6][R26.64] ;  /* 0x000000061a0f7981 */ /* 0x000ea2000c1e1900 */
[----:B------:R-:W-:-:S04]  /*03a0*/  IMAD.WIDE R24, R13, 0x4, R26 ;  /* 0x000000040d187825 */ /* 0x000fc800078e021a */
[----:B------:R-:W-:-:S04]  /*03b0*/  IMAD.WIDE R28, R13, 0x4, R24 ;  /* 0x000000040d1c7825 */ /* 0x000fc800078e0218 */
[----:B---3--:R-:W-:Y:S02]  /*03c0*/  FFMA R8, R14, R9, R8 ;  /* 0x000000090e087223 */ /* 0x008fe40000000008 */
[----:B------:R-:W3:Y:S04]  /*03d0*/  LDG.E R14, desc[UR6][R24.64] ;  /* 0x00000006180e7981 */ /* 0x000ee8000c1e1900 */
[----:B------:R0:W3:Y:S01]  /*03e0*/  LDG.E R25, desc[UR6][R28.64] ;  /* 0x000000061c197981 */ /* 0x0000e2000c1e1900 */
[----:B----4-:R-:W-:Y:S01]  /*03f0*/  FFMA R23, R23, R10, R8 ;  /* 0x0000000a17177223 */ /* 0x010fe20000000008 */
[----:B0-----:R-:W-:-:S04]  /*0400*/  IMAD.WIDE R28, R13, 0x4, R28 ;  /* 0x000000040d1c7825 */ /* 0x001fc800078e021c */
[----:B-----5:R-:W-:Y:S02]  /*0410*/  FFMA R24, R22, R11, R23 ;  /* 0x0000000b16187223 */ /* 0x020fe40000000017 */
[----:B------:R-:W2:Y:S04]  /*0420*/  LDS.128 R8, [UR4+-0x10] ;  /* 0xfffff004ff087984 */ /* 0x000ea80008000c00 */
[----:B------:R-:W4:Y:S01]  /*0430*/  LDG.E R26, desc[UR6][R28.64] ;  /* 0x000000061c1a7981 */ /* 0x000f22000c1e1900 */
[----:B------:R-:W-:-:S04]  /*0440*/  IMAD.WIDE R22, R13, 0x4, R28 ;  /* 0x000000040d167825 */ /* 0x000fc800078e021c */
[----:B--2---:R-:W-:Y:S02]  /*0450*/  FFMA R27, R15, R8, R24 ;  /* 0x000000080f1b7223 */ /* 0x004fe40000000018 */
[----:B------:R0:W2:Y:S02]  /*0460*/  LDG.E R15, desc[UR6][R22.64] ;  /* 0x00000006160f7981 */ /* 0x0000a4000c1e1900 */
[----:B0-----:R-:W-:-:S05]  /*0470*/  IMAD.WIDE R22, R13, 0x4, R22 ;  /* 0x000000040d167825 */ /* 0x001fca00078e0216 */
[----:B------:R0:W5:Y:S01]  /*0480*/  LDG.E R24, desc[UR6][R22.64] ;  /* 0x0000000616187981 */ /* 0x000162000c1e1900 */
[----:B---3--:R-:W-:Y:S01]  /*0490*/  FFMA R14, R14, R9, R27 ;  /* 0x000000090e0e7223 */ /* 0x008fe2000000001b */
[----:B------:R-:W-:-:S05]  /*04a0*/  IMAD.WIDE R8, R13, 0x4, R22 ;  /* 0x000000040d087825 */ /* 0x000fca00078e0216 */
[----:B------:R1:W3:Y:S01]  /*04b0*/  LDG.E R29, desc[UR6][R8.64] ;  /* 0x00000006081d7981 */ /* 0x0002e2000c1e1900 */
[----:B------:R-:W-:Y:S01]  /*04c0*/  FFMA R25, R25, R10, R14 ;  /* 0x0000000a19197223 */ /* 0x000fe2000000000e */
[----:B0-----:R-:W-:-:S04]  /*04d0*/  IMAD.WIDE R22, R13, 0x4, R8 ;  /* 0x000000040d167825 */ /* 0x001fc800078e0208 */
[----:B----4-:R-:W-:Y:S02]  /*04e0*/  FFMA R14, R26, R11, R25 ;  /* 0x0000000b1a0e7223 */ /* 0x010fe40000000019 */
[----:B-1----:R-:W2:Y:S04]  /*04f0*/  LDS.128 R8, [UR4] ;  /* 0x00000004ff087984 */ /* 0x002ea80008000c00 */
[----:B------:R0:W4:Y:S02]  /*0500*/  LDG.E R26, desc[UR6][R22.64] ;  /* 0x00000006161a7981 */ /* 0x000124000c1e1900 */
[----:B0-----:R-:W-:-:S04]  /*0510*/  IMAD.WIDE R22, R13, 0x4, R22 ;  /* 0x000000040d167825 */ /* 0x001fc800078e0216 */
[----:B--2---:R-:W-:Y:S01]  /*0520*/  FFMA R25, R15, R8, R14 ;  /* 0x000000080f197223 */ /* 0x004fe2000000000e */
[----:B------:R-:W-:-:S04]  /*0530*/  IMAD.WIDE R14, R13, 0x4, R22 ;  /* 0x000000040d0e7825 */ /* 0x000fc800078e0216 */
[----:B-----5:R-:W-:Y:S02]  /*0540*/  FFMA R8, R24, R9, R25 ;  /* 0x0000000918087223 */ /* 0x020fe40000000019 */
[----:B------:R0:W2:Y:S04]  /*0550*/  LDG.E R25, desc[UR6][R22.64] ;  /* 0x0000000616197981 */ /* 0x0000a8000c1e1900 */
[----:B------:R1:W5:Y:S01]  /*0560*/  LDG.E R24, desc[UR6][R14.64] ;  /* 0x000000060e187981 */ /* 0x000362000c1e1900 */
[----:B0-----:R-:W-:-:S05]  /*0570*/  IMAD.WIDE R22, R13, 0x4, R14 ;  /* 0x000000040d167825 */ /* 0x001fca00078e020e */
[----:B------:R-:W5:Y:S01]  /*0580*/  LDG.E R27, desc[UR6][R22.64] ;  /* 0x00000006161b7981 */ /* 0x000f62000c1e1900 */
[----:B-1----:R-:W-:-:S05]  /*0590*/  IMAD.WIDE R14, R13, 0x4, R22 ;  /* 0x000000040d0e7825 */ /* 0x002fca00078e0216 */
[----:B------:R-:W5:Y:S01]  /*05a0*/  LDG.E R28, desc[UR6][R14.64] ;  /* 0x000000060e1c7981 */ /* 0x000f62000c1e1900 */
[----:B---3--:R-:W-:-:S04]  /*05b0*/  FFMA R29, R29, R10, R8 ;  /* 0x0000000a1d1d7223 */ /* 0x008fc80000000008 */
[----:B----4-:R-:W-:Y:S02]  /*05c0*/  FFMA R26, R26, R11, R29 ;  /* 0x0000000b1a1a7223 */ /* 0x010fe4000000001d */
[----:B------:R-:W2:Y:S01]  /*05d0*/  LDS.128 R8, [UR4+0x10] ;  /* 0x00001004ff087984 */ /* 0x000ea20008000c00 */
[----:B------:R-:W-:-:S04]  /*05e0*/  IADD3 R12, PT, PT, R12, 0x10, RZ ;  /* 0x000000100c0c7810 */ /* 0x000fc80007ffe0ff */
[----:B------:R-:W-:Y:S01]  /*05f0*/  ISETP.NE.AND P3, PT, R12, RZ, PT ;  /* 0x000000ff0c00720c */ /* 0x000fe20003f65270 */
[----:B------:R-:W-:Y:S01]  /*0600*/  UIADD3 UR4, UPT, UPT, UR4, 0x40, URZ ;  /* 0x0000004004047890 */ /* 0x000fe2000fffe0ff */
[----:B--2---:R-:W-:-:S04]  /*0610*/  FFMA R25, R25, R8, R26 ;  /* 0x0000000819197223 */ /* 0x004fc8000000001a */
[----:B-----5:R-:W-:-:S04]  /*0620*/  FFMA R24, R24, R9, R25 ;  /* 0x0000000918187223 */ /* 0x020fc80000000019 */
[----:B------:R-:W-:Y:S01]  /*0630*/  FFMA R9, R27, R10, R24 ;  /* 0x0000000a1b097223 */ /* 0x000fe20000000018 */
[----:B------:R-:W-:-:S04]  /*0640*/  IMAD.WIDE R26, R13, 0x40, R20 ;  /* 0x000000400d1a7825 */ /* 0x000fc800078e0214 */
[----:B------:R-:W-:-:S04]  /*0650*/  IMAD.WIDE R20, R13, 0x4, R14 ;  /* 0x000000040d147825 */ /* 0x000fc800078e020e */
[----:B------:R-:W-:Y:S01]  /*0660*/  FFMA R15, R28, R11, R9 ;  /* 0x0000000b1c0f7223 */ /* 0x000fe20000000009 */
[----:B------:R-:W-:Y:S06]  /*0670*/  @P3 BRA `(.L_x_2) ;  /* 0xfffffffc00183947 */ /* 0x000fec000383ffff */
[----:B------:R-:W-:-:S07]  /*0680*/  MOV R22, R2 ;  /* 0x0000000200167202 */ /* 0x000fce0000000f00 */
.L_x_1:
[----:B------:R-:W-:-:S13]  /*0690*/  ISETP.NE.AND P3, PT, R7, RZ, PT ;  /* 0x000000ff0700720c */ /* 0x000fda0003f65270 */
[----:B------:R-:W-:Y:S05]  /*06a0*/  @!P3 BRA `(.L_x_3) ;  /* 0x00000004002cb947 */ /* 0x000fea0003800000 */
[----:B------:R-:W-:Y:S01]  /*06b0*/  ISETP.NE.AND P3, PT, R6, RZ, PT ;  /* 0x000000ff0600720c */ /* 0x000fe20003f65270 */
[----:B------:R-:W-:-:S12]  /*06c0*/  @!P0 BRA `(.L_x_4) ;  /* 0x0000000000808947 */ /* 0x000fd80003800000 */
[----:B------:R-:W1:Y:S01]  /*06d0*/  LDC R23, c[0x0][0x398] ;  /* 0x0000e600ff177b82 */ /* 0x000e620000000800 */
[----:B------:R1:W2:Y:S02]  /*06e0*/  LDG.E R20, desc[UR6][R26.64] ;  /* 0x000000061a147981 */ /* 0x0002a4000c1e1900 */
[----:B-1----:R-:W-:-:S05]  /*06f0*/  IMAD.WIDE R26, R23, 0x4, R26 ;  /* 0x00000004171a7825 */ /* 0x002fca00078e021a */
[----:B------:R-:W3:Y:S01]  /*0700*/  LDG.E R14, desc[UR6][R26.64] ;  /* 0x000000061a0e7981 */ /* 0x000ee2000c1e1900 */
[----:B------:R-:W-:Y:S01]  /*0710*/  MOV R8, 0x400 ;  /* 0x0000040000087802 */ /* 0x000fe20000000f00 */
[----:B------:R-:W-:Y:S01]  /*0720*/  IMAD.WIDE R28, R23, 0x4, R26 ;  /* 0x00000004171c7825 */ /* 0x000fe200078e021a */
[----:B0-----:R-:W0:Y:S04]  /*0730*/  S2R R9, SR_CgaCtaId ;  /* 0x0000000000097919 */ /* 0x001e280000008800 */
[----:B------:R1:W4:Y:S01]  /*0740*/  LDG.E R13, desc[UR6][R28.64] ;  /* 0x000000061c0d7981 */ /* 0x000322000c1e1900 */
[----:B0-----:R-:W-:-:S04]  /*0750*/  LEA R9, R9, R8, 0x18 ;  /* 0x0000000809097211 */ /* 0x001fc800078ec0ff */
[----:B------:R-:W-:-:S05]  /*0760*/  LEA R12, R22, R9, 0x2 ;  /* 0x00000009160c7211 */ /* 0x000fca00078e10ff */
[----:B------:R-:W2:Y:S01]  /*0770*/  LDS.128 R8, [R12] ;  /* 0x000000000c087984 */ /* 0x000ea20000000c00 */
[----:B-1----:R-:W-:-:S04]  /*0780*/  IMAD.WIDE R28, R23, 0x4, R28 ;  /* 0x00000004171c7825 */ /* 0x002fc800078e021c */
[----:B------:R-:W-:-:S05]  /*0790*/  IMAD.WIDE R24, R23, 0x4, R28 ;  /* 0x0000000417187825 */ /* 0x000fca00078e021c */
[----:B------:R0:W5:Y:S01]  /*07a0*/  LDG.E R27, desc[UR6][R24.64] ;  /* 0x00000006181b7981 */ /* 0x000162000c1e1900 */
[----:B--2---:R-:W-:Y:S01]  /*07b0*/  FFMA R15, R20, R8, R15 ;  /* 0x00000008140f7223 */ /* 0x004fe2000000000f */
[C---:B------:R-:W-:Y:S02]  /*07c0*/  IMAD.WIDE R20, R23.reuse, 0x4, R24 ;  /* 0x0000000417147825 */ /* 0x040fe400078e0218 */
[----:B------:R-:W2:Y:S04]  /*07d0*/  LDG.E R8, desc[UR6][R28.64] ;  /* 0x000000061c087981 */ /* 0x000ea8000c1e1900 */
[----:B------:R1:W5:Y:S01]  /*07e0*/  LDG.E R26, desc[UR6][R20.64] ;  /* 0x00000006141a7981 */ /* 0x000362000c1e1900 */
[----:B0-----:R-:W-:-:S05]  /*07f0*/  IMAD.WIDE R24, R23, 0x4, R20 ;  /* 0x0000000417187825 */ /* 0x001fca00078e0214 */
[----:B------:R-:W5:Y:S01]  /*0800*/  LDG.E R29, desc[UR6][R24.64] ;  /* 0x00000006181d7981 */ /* 0x000f62000c1e1900 */
[----:B-1----:R-:W-:-:S04]  /*0810*/  IMAD.WIDE R20, R23, 0x4, R24 ;  /* 0x0000000417147825 */ /* 0x002fc800078e0218 */
[----:B---3--:R-:W-:Y:S02]  /*0820*/  FFMA R14, R14, R9, R15 ;  /* 0x000000090e0e7223 */ /* 0x008fe4000000000f */
[----:B------:R-:W3:Y:S02]  /*0830*/  LDG.E R9, desc[UR6][R20.64] ;  /* 0x0000000614097981 */ /* 0x000ee4000c1e1900 */
[----:B----4-:R-:W-:Y:S02]  /*0840*/  FFMA R10, R13, R10, R14 ;  /* 0x0000000a0d0a7223 */ /* 0x010fe4000000000e */
[----:B------:R-:W5:Y:S01]  /*0850*/  LDS.128 R12, [R12+0x10] ;  /* 0x000010000c0c7984 */ /* 0x000f620000000c00 */
[----:B------:R-:W-:Y:S01]  /*0860*/  IADD3 R22, PT, PT, R22, 0x8, RZ ;  /* 0x0000000816167810 */ /* 0x000fe20007ffe0ff */
[----:B--2---:R-:W-:-:S04]  /*0870*/  FFMA R8, R8, R11, R10 ;  /* 0x0000000b08087223 */ /* 0x004fc8000000000a */
[----:B-----5:R-:W-:-:S04]  /*0880*/  FFMA R27, R27, R12, R8 ;  /* 0x0000000c1b1b7223 */ /* 0x020fc80000000008 */
[----:B------:R-:W-:-:S04]  /*0890*/  FFMA R26, R26, R13, R27 ;  /* 0x0000000d1a1a7223 */ /* 0x000fc8000000001b */
[----:B------:R-:W-:Y:S01]  /*08a0*/  FFMA R14, R29, R14, R26 ;  /* 0x0000000e1d0e7223 */ /* 0x000fe2000000001a */
[----:B------:R-:W-:-:S04]  /*08b0*/  IMAD.WIDE R26, R23, 0x4, R20 ;  /* 0x00000004171a7825 */ /* 0x000fc800078e0214 */
[----:B---3--:R-:W-:-:S07]  /*08c0*/  FFMA R15, R9, R15, R14 ;  /* 0x0000000f090f7223 */ /* 0x008fce000000000e */
.L_x_4:
[----:B------:R-:W-:Y:S05]  /*08d0*/  @!P3 BRA `(.L_x_3) ;  /* 0x0000000000a0b947 */ /* 0x000fea0003800000 */
[----:B------:R-:W-:Y:S01]  /*08e0*/  ISETP.NE.AND P3, PT, R3, RZ, PT ;  /* 0x000000ff0300720c */ /* 0x000fe20003f65270 */
[----:B------:R-:W-:-:S12]  /*08f0*/  @!P1 BRA `(.L_x_5) ;  /* 0x00000000004c9947 */ /* 0x000fd80003800000 */
[----:B------:R-:W1:Y:S02]  /*0900*/  LDC R23, c[0x0][0x398] ;  /* 0x0000e600ff177b82 */ /* 0x000e640000000800 */
[C---:B-1----:R-:W-:Y:S02]  /*0910*/  IMAD.WIDE R24, R23.reuse, 0x4, R26 ;  /* 0x0000000417187825 */ /* 0x042fe400078e021a */
[----:B------:R-:W2:Y:S02]  /*0920*/  LDG.E R26, desc[UR6][R26.64] ;  /* 0x000000061a1a7981 */ /* 0x000ea4000c1e1900 */
[C---:B------:R-:W-:Y:S02]  /*0930*/  IMAD.WIDE R20, R23.reuse, 0x4, R24 ;  /* 0x0000000417147825 */ /* 0x040fe400078e0218 */
[----:B------:R-:W3:Y:S02]  /*0940*/  LDG.E R24, desc[UR6][R24.64] ;  /* 0x0000000618187981 */ /* 0x000ee4000c1e1900 */
[----:B------:R-:W-:-:S02]  /*0950*/  IMAD.WIDE R12, R23, 0x4, R20 ;  /* 0x00000004170c7825 */ /* 0x000fc400078e0214 */
[----:B------:R-:W4:Y:S04]  /*0960*/  LDG.E R21, desc[UR6][R20.64] ;  /* 0x0000000614157981 */ /* 0x000f28000c1e1900 */
[----:B------:R-:W5:Y:S01]  /*0970*/  LDG.E R14, desc[UR6][R12.64] ;  /* 0x000000060c0e7981 */ /* 0x000f62000c1e1900 */
[----:B------:R-:W-:Y:S01]  /*0980*/  MOV R8, 0x400 ;  /* 0x0000040000087802 */ /* 0x000fe20000000f00 */
[----:B0-----:R-:W0:Y:S03]  /*0990*/  S2R R9, SR_CgaCtaId ;  /* 0x0000000000097919 */ /* 0x001e260000008800 */
[----:B0-----:R-:W-:-:S04]  /*09a0*/  LEA R9, R9, R8, 0x18 ;  /* 0x0000000809097211 */ /* 0x001fc800078ec0ff */
[C---:B------:R-:W-:Y:S02]  /*09b0*/  LEA R9, R22.reuse, R9, 0x2 ;  /* 0x0000000916097211 */ /* 0x040fe400078e10ff */
[----:B------:R-:W-:-:S04]  /*09c0*/  IADD3 R22, PT, PT, R22, 0x4, RZ ;  /* 0x0000000416167810 */ /* 0x000fc80007ffe0ff */
[----:B------:R-:W2:Y:S02]  /*09d0*/  LDS.128 R8, [R9] ;  /* 0x0000000009087984 */ /* 0x000ea40000000c00 */
[----:B--2---:R-:W-:Y:S01]  /*09e0*/  FFMA R15, R26, R8, R15 ;  /* 0x000000081a0f7223 */ /* 0x004fe2000000000f */
[----:B------:R-:W-:-:S04]  /*09f0*/  IMAD.WIDE R26, R23, 0x4, R12 ;  /* 0x00000004171a7825 */ /* 0x000fc800078e020c */
[----:B---3--:R-:W-:-:S04]  /*0a00*/  FFMA R8, R24, R9, R15 ;  /* 0x0000000918087223 */ /* 0x008fc8000000000f */
[----:B----4-:R-:W-:-:S04]  /*0a10*/  FFMA R15, R21, R10, R8 ;  /* 0x0000000a150f7223 */ /* 0x010fc80000000008 */
[----:B-----5:R-:W-:-:S07]  /*0a20*/  FFMA R15, R14, R11, R15 ;  /* 0x0000000b0e0f7223 */ /* 0x020fce000000000f */
.L_x_5:
[----:B------:R-:W-:Y:S05]  /*0a30*/  @!P3 BRA `(.L_x_3) ;  /* 0x000000000048b947 */ /* 0x000fea0003800000 */
[----:B------:R1:W2:Y:S01]  /*0a40*/  LDG.E R12, desc[UR6][R26.64] ;  /* 0x000000061a0c7981 */ /* 0x0002a2000c1e1900 */
[----:B------:R-:W-:Y:S01]  /*0a50*/  MOV R8, 0x400 ;  /* 0x0000040000087802 */ /* 0x000fe20000000f00 */
[----:B------:R-:W1:Y:S01]  /*0a60*/  LDC R13, c[0x0][0x398] ;  /* 0x0000e600ff0d7b82 */ /* 0x000e620000000800 */
[----:B------:R-:W-:Y:S01]  /*0a70*/  ISETP.NE.AND P3, PT, R3, 0x1, PT ;  /* 0x000000010300780c */ /* 0x000fe20003f65270 */
[----:B0-----:R-:W0:Y:S01]  /*0a80*/  S2R R9, SR_CgaCtaId ;  /* 0x0000000000097919 */ /* 0x001e220000008800 */
[----:B-1----:R-:W-:Y:S01]  /*0a90*/  IMAD.WIDE R26, R13, 0x4, R26 ;  /* 0x000000040d1a7825 */ /* 0x002fe200078e021a */
[----:B0-----:R-:W-:-:S04]  /*0aa0*/  LEA R9, R9, R8, 0x18 ;  /* 0x0000000809097211 */ /* 0x001fc800078ec0ff */
[----:B------:R-:W-:-:S06]  /*0ab0*/  LEA R8, R22, R9, 0x2 ;  /* 0x0000000916087211 */ /* 0x000fcc00078e10ff */
[----:B------:R-:W2:Y:S02]  /*0ac0*/  LDS.128 R8, [R8] ;  /* 0x0000000008087984 */ /* 0x000ea40000000c00 */
[----:B--2---:R-:W-:Y:S01]  /*0ad0*/  FFMA R15, R12, R8, R15 ;  /* 0x000000080c0f7223 */ /* 0x004fe2000000000f */
[----:B------:R-:W-:Y:S06]  /*0ae0*/  @!P3 BRA `(.L_x_3) ;  /* 0x00000000001cb947 */ /* 0x000fec0003800000 */
[----:B------:R-:W-:Y:S01]  /*0af0*/  ISETP.NE.AND P3, PT, R3, 0x2, PT ;  /* 0x000000020300780c */ /* 0x000fe20003f65270 */
[----:B------:R0:W2:Y:S02]  /*0b00*/  LDG.E R8, desc[UR6][R26.64] ;  /* 0x000000061a087981 */ /* 0x0000a4000c1e1900 */
[----:B0-----:R-:W-:-:S10]  /*0b10*/  IMAD.WIDE R26, R13, 0x4, R26 ;  /* 0x000000040d1a7825 */ /* 0x001fd400078e021a */
[----:B------:R0:W3:Y:S02]  /*0b20*/  @P3 LDG.E R12, desc[UR6][R26.64] ;  /* 0x000000061a0c3981 */ /* 0x0000e4000c1e1900 */
[----:B0-----:R-:W-:-:S04]  /*0b30*/  @P3 IMAD.WIDE R26, R13, 0x4, R26 ;  /* 0x000000040d1a3825 */ /* 0x001fc800078e021a */
[----:B--2---:R-:W-:-:S04]  /*0b40*/  FFMA R15, R8, R9, R15 ;  /* 0x00000009080f7223 */ /* 0x004fc8000000000f */
[----:B---3--:R-:W-:-:S07]  /*0b50*/  @P3 FFMA R15, R12, R10, R15 ;  /* 0x0000000a0c0f3223 */ /* 0x008fce000000000f */
.L_x_3:
[----:B------:R-:W-:Y:S01]  /*0b60*/  BAR.SYNC.DEFER_BLOCKING 0x0 ;  /* 0x0000000000007b1d */ /* 0x000fe20000010000 */
[----:B------:R-:W-:-:S05]  /*0b70*/  IMAD.WIDE.U32 R18, R0, 0x4, R18 ;  /* 0x0000000400127825 */ /* 0x000fca00078e0012 */
[----:B------:R-:W-:Y:S05]  /*0b80*/  @!P2 BRA `(.L_x_6) ;  /* 0xfffffff40094a947 */ /* 0x000fea000383ffff */
.L_x_0:
[----:B------:R-:W1:Y:S02]  /*0b90*/  LDC.64 R2, c[0x0][0x390] ;  /* 0x0000e400ff027b82 */ /* 0x000e640000000a00 */
[----:B-1----:R-:W-:-:S05]  /*0ba0*/  IMAD.WIDE.U32 R2, R17, 0x4, R2 ;  /* 0x0000000411027825 */ /* 0x002fca00078e0002 */
[----:B------:R-:W-:Y:S01]  /*0bb0*/  STG.E desc[UR6][R2.64], R15 ;  /* 0x0000000f02007986 */ /* 0x000fe2000c101906 */
[----:B------:R-:W-:Y:S05]  /*0bc0*/  EXIT ;  /* 0x000000000000794d */ /* 0x000fea0003800000 */
.L_x_7:
[----:B------:R-:W-:-:S00]  /*0bd0*/  BRA `(.L_x_7) ;  /* 0xfffffffc00fc7947 */ /* 0x000fc0000383ffff */
[----:B------:R-:W-:-:S00]  /*0be0*/  NOP ;  /* 0x0000000000007918 */ /* 0x000fc00000000000 */
        /* <DEDUP_REMOVED lines=9> */
.L_x_14:


//--------------------- .text._Z17k_sequenceLoopingPfi --------------------------
	.section	.text._Z17k_sequenceLoopingPfi,"ax",@progbits
	.align	128
        .global         _Z17k_sequenceLoopingPfi
        .type           _Z17k_sequenceLoopingPfi,@function
        .size           _Z17k_sequenceLoopingPfi,(.L_x_15 - _Z17k_sequenceLoopingPfi)
        .other          _Z17k_sequenceLoopingPfi,@"STO_CUDA_ENTRY STV_DEFAULT"
_Z17k_sequenceLoopingPfi:
.text._Z17k_sequenceLoopingPfi:
[----:B------:R-:W-:Y:S01]  /*0000*/  LDC R1, c[0x0][0x37c] ;  /* 0x0000df00ff017b82 */ /* 0x000fe20000000800 */
[----:B------:R-:W0:Y:S01]  /*0010*/  S2R R2, SR_TID.X ;  /* 0x0000000000027919 */ /* 0x000e220000002100 */
[----:B------:R-:W1:Y:S01]  /*0020*/  LDCU.64 UR6, c[0x0][0x358] ;  /* 0x00006b00ff0677ac */ /* 0x000e620008000a00 */
[----:B------:R-:W-:Y:S01]  /*0030*/  BSSY.RECONVERGENT B0, `(.L_x_8) ;  /* 0x0000063000007945 */ /* 0x000fe20003800200 */
[----:B0-----:R-:W-:-:S04]  /*0040*/  I2FP.F32.U32 R0, R2 ;  /* 0x0000000200007245 */ /* 0x001fc80000201000 */
[C---:B------:R-:W-:Y:S01]  /*0050*/  FSETP.GE.AND P0, PT, |R0|.reuse, 105615, PT ;  /* 0x47ce47800000780b */ /* 0x040fe20003f06200 */
[----:B------:R-:W-:-:S06]  /*0060*/  FMUL R3, R0, 0.63661974668502807617 ;  /* 0x3f22f98300037820 */ /* 0x000fcc0000400000 */
[----:B------:R-:W0:Y:S02]  /*0070*/  F2I.NTZ R3, R3 ;  /* 0x0000000300037305 */ /* 0x000e240000203100 */
[----:B0-----:R-:W-:-:S05]  /*0080*/  I2FP.F32.S32 R5, R3 ;  /* 0x0000000300057245 */ /* 0x001fca0000201400 */
[----:B------:R-:W-:-:S04]  /*0090*/  FFMA R4, R5, -1.5707962512969970703, R0 ;  /* 0xbfc90fda05047823 */ /* 0x000fc80000000000 */
[----:B------:R-:W-:-:S04]  /*00a0*/  FFMA R4, R5, -7.5497894158615963534e-08, R4 ;  /* 0xb3a2216805047823 */ /* 0x000fc80000000004 */
[----:B------:R-:W-:Y:S01]  /*00b0*/  FFMA R8, R5, -5.3903029534742383927e-15, R4 ;  /* 0xa7c234c505087823 */ /* 0x000fe20000000004 */
[----:B-1----:R-:W-:Y:S06]  /*00c0*/  @!P0 BRA `(.L_x_9) ;  /* 0x0000000400648947 */ /* 0x002fec0003800000 */
[----:B------:R-:W-:-:S13]  /*00d0*/  FSETP.NEU.AND P0, PT, |R0|, +INF , PT ;  /* 0x7f8000000000780b */ /* 0x000fda0003f0d200 */
[----:B------:R-:W-:Y:S01]  /*00e0*/  @!P0 FMUL R8, RZ, R0 ;  /* 0x00000000ff088220 */ /* 0x000fe20000400000 */
[----:B------:R-:W-:Y:S01]  /*00f0*/  @!P0 IMAD.MOV.U32 R3, RZ, RZ, RZ ;  /* 0x000000ffff038224 */ /* 0x000fe200078e00ff */
[----:B------:R-:W-:Y:S06]  /*0100*/  @!P0 BRA `(.L_x_9) ;  /* 0x0000000400548947 */ /* 0x000fec0003800000 */
[----:B------:R-:W-:Y:S01]  /*0110*/  IMAD.SHL.U32 R3, R0, 0x100, RZ ;  /* 0x0000010000037824 */ /* 0x000fe200078e00ff */
[----:B------:R-:W0:Y:S01]  /*0120*/  LDCU.64 UR8, c[0x4][URZ] ;  /* 0x01000000ff0877ac */ /* 0x000e220008000a00 */
[----:B------:R-:W-:Y:S02]  /*0130*/  IMAD.MOV.U32 R9, RZ, RZ, RZ ;  /* 0x000000ffff097224 */ /* 0x000fe400078e00ff */
[----:B------:R-:W-:Y:S01]  /*0140*/  IMAD.MOV.U32 R15, RZ, RZ, RZ ;  /* 0x000000ffff0f7224 */ /* 0x000fe200078e00ff */
[----:B------:R-:W-:Y:S01]  /*0150*/  LOP3.LUT R3, R3, 0x80000000, RZ, 0xfc, !PT ;  /* 0x8000000003037812 */ /* 0x000fe200078efcff */
[----:B------:R-:W-:Y:S01]  /*0160*/  UMOV UR5, URZ ;  /* 0x000000ff00057c82 */ /* 0x000fe20008000000 */
[----:B------:R-:W-:-:S05]  /*0170*/  UMOV UR4, URZ ;  /* 0x000000ff00047c82 */ /* 0x000fca0008000000 */
.L_x_10:
[----:B0-----:R-:W-:Y:S01]  /*0180*/  IMAD.U32 R6, RZ, RZ, UR8 ;  /* 0x00000008ff067e24 */ /* 0x001fe2000f8e00ff */
[----:B------:R-:W-:-:S05]  /*0190*/  MOV R7, UR9 ;  /* 0x0000000900077c02 */ /* 0x000fca0008000f00 */
[----:B------:R-:W2:Y:S01]  /*01a0*/  LDG.E.CONSTANT R4, desc[UR6][R6.64] ;  /* 0x0000000606047981 */ /* 0x000ea2000c1e9900 */
[----:B------:R-:W-:Y:S01]  /*01b0*/  UIADD3 UR4, UPT, UPT, UR4, 0x1, URZ ;  /* 0x0000000104047890 */ /* 0x000fe2000fffe0ff */
[C---:B------:R-:W-:Y:S01]  /*01c0*/  ISETP.EQ.AND P0, PT, R15.reuse, RZ, PT ;  /* 0x000000ff0f00720c */ /* 0x040fe20003f02270 */
[----:B------:R-:W-:Y:S01]  /*01d0*/  UIADD3 UR8, UP1, UPT, UR8, 0x4, URZ ;  /* 0x0000000408087890 */ /* 0x000fe2000ff3e0ff */
[C---:B------:R-:W-:Y:S01]  /*01e0*/  ISETP.EQ.AND P1, PT, R15.reuse, 0x4, PT ;  /* 0x000000040f00780c */ /* 0x040fe20003f22270 */
[----:B------:R-:W-:Y:S01]  /*01f0*/  UISETP.NE.AND UP0, UPT, UR4, 0x6, UPT ;  /* 0x000000060400788c */ /* 0x000fe2000bf05270 */
[C---:B------:R-:W-:Y:S01]  /*0200*/  ISETP.EQ.AND P2, PT, R15.reuse, 0x8, PT ;  /* 0x000000080f00780c */ /* 0x040fe20003f42270 */
[----:B------:R-:W-:Y:S01]  /*0210*/  UIADD3.X UR9, UPT, UPT, URZ, UR9, URZ, UP1, !UPT ;  /* 0x00000009ff097290 */ /* 0x000fe20008ffe4ff */
[C---:B------:R-:W-:Y:S02]  /*0220*/  ISETP.EQ.AND P3, PT, R15.reuse, 0xc, PT ;  /* 0x0000000c0f00780c */ /* 0x040fe40003f62270 */
[----:B------:R-:W-:-:S02]  /*0230*/  ISETP.EQ.AND P4, PT, R15, 0x10, PT ;  /* 0x000000100f00780c */ /* 0x000fc40003f82270 */
[C---:B------:R-:W-:Y:S01]  /*0240*/  ISETP.EQ.AND P5, PT, R15.reuse, 0x14, PT ;  /* 0x000000140f00780c */ /* 0x040fe20003fa2270 */
[----:B------:R-:W-:Y:S02]  /*0250*/  VIADD R15, R15, 0x4 ;  /* 0x000000040f0f7836 */ /* 0x000fe40000000000 */
[----:B--2---:R-:W-:-:S03]  /*0260*/  IMAD.WIDE.U32 R4, R4, R3, RZ ;  /* 0x0000000304047225 */ /* 0x004fc600078e00ff */
[----:B------:R-:W-:-:S04]  /*0270*/  IADD3 R4, P6, PT, R4, R9, RZ ;  /* 0x0000000904047210 */ /* 0x000fc80007fde0ff */
[----:B------:R-:W-:Y:S01]  /*0280*/  IADD3.X R9, PT, PT, R5, UR5, RZ, P6, !PT ;  /* 0x0000000505097c10 */ /* 0x000fe2000b7fe4ff */
[--C-:B------:R-:W-:Y:S01]  /*0290*/  @P0 IMAD.MOV.U32 R8, RZ, RZ, R4.reuse ;  /* 0x000000ffff080224 */ /* 0x100fe200078e0004 */
[----:B------:R-:W-:Y:S01]  /*02a0*/  @P4 MOV R13, R4 ;  /* 0x00000004000d4202 */ /* 0x000fe20000000f00 */
[--C-:B------:R-:W-:Y:S02]  /*02b0*/  @P1 IMAD.MOV.U32 R10, RZ, RZ, R4.reuse ;  /* 0x000000ffff0a1224 */ /* 0x100fe400078e0004 */
[--C-:B------:R-:W-:Y:S02]  /*02c0*/  @P2 IMAD.MOV.U32 R11, RZ, RZ, R4.reuse ;  /* 0x000000ffff0b2224 */ /* 0x100fe400078e0004 */
[--C-:B------:R-:W-:Y:S02]  /*02d0*/  @P3 IMAD.MOV.U32 R12, RZ, RZ, R4.reuse ;  /* 0x000000ffff0c3224 */ /* 0x100fe400078e0004 */
[----:B------:R-:W-:Y:S01]  /*02e0*/  @P5 IMAD.MOV.U32 R14, RZ, RZ, R4 ;  /* 0x000000ffff0e5224 */ /* 0x000fe200078e0004 */
[----:B------:R-:W-:Y:S06]  /*02f0*/  BRA.U UP0, `(.L_x_10) ;  /* 0xfffffffd00a07547 */ /* 0x000fec000b83ffff */
[----:B------:R-:W-:Y:S01]  /*0300*/  SHF.R.U32.HI R0, RZ, 0x17, R0 ;  /* 0x00000017ff007819 */ /* 0x000fe20000011600 */
[----:B------:R-:W-:Y:S04]  /*0310*/  BSSY.RECONVERGENT B1, `(.L_x_11) ;  /* 0x0000026000017945 */ /* 0x000fe80003800200 */
[C---:B------:R-:W-:Y:S01]  /*0320*/  VIADD R3, R0.reuse, 0xffffff80 ;  /* 0xffffff8000037836 */ /* 0x040fe20000000000 */
[----:B------:R-:W-:-:S04]  /*0330*/  LOP3.LUT P6, R0, R0, 0x1f, RZ, 0xc0, !PT ;  /* 0x0000001f00007812 */ /* 0x000fc800078cc0ff */
[----:B------:R-:W-:-:S05]  /*0340*/  SHF.R.U32.HI R3, RZ, 0x5, R3 ;  /* 0x00000005ff037819 */ /* 0x000fca0000011603 */
[----:B------:R-:W-:-:S05]  /*0350*/  IMAD.U32 R6, R3, -0x4, RZ ;  /* 0xfffffffc03067824 */ /* 0x000fca00078e00ff */
[C---:B------:R-:W-:Y:S02]  /*0360*/  ISETP.EQ.AND P3, PT, R6.reuse, -0x18, PT ;  /* 0xffffffe80600780c */ /* 0x040fe40003f62270 */
[C---:B------:R-:W-:Y:S02]  /*0370*/  ISETP.EQ.AND P4, PT, R6.reuse, -0x14, PT ;  /* 0xffffffec0600780c */ /* 0x040fe40003f82270 */
[C---:B------:R-:W-:Y:S02]  /*0380*/  ISETP.EQ.AND P2, PT, R6.reuse, -0x10, PT ;  /* 0xfffffff00600780c */ /* 0x040fe40003f42270 */
[C---:B------:R-:W-:Y:S02]  /*0390*/  ISETP.EQ.AND P1, PT, R6.reuse, -0xc, PT ;  /* 0xfffffff40600780c */ /* 0x040fe40003f22270 */
[C---:B------:R-:W-:Y:S02]  /*03a0*/  ISETP.EQ.AND P0, PT, R6.reuse, -0x8, PT ;  /* 0xfffffff80600780c */ /* 0x040fe40003f02270 */
[----:B------:R-:W-:-:S03]  /*03b0*/  ISETP.EQ.AND P5, PT, R6, RZ, PT ;  /* 0x000000ff0600720c */ /* 0x000fc60003fa2270 */
[----:B------:R-:W-:Y:S02]  /*03c0*/  @P3 MOV R3, R8 ;  /* 0x0000000800033202 */ /* 0x000fe40000000f00 */
[C---:B------:R-:W-:Y:S01]  /*03d0*/  ISETP.EQ.AND P3, PT, R6.reuse, -0x4, PT ;  /* 0xfffffffc0600780c */ /* 0x040fe20003f62270 */
[----:B------:R-:W-:Y:S02]  /*03e0*/  @P4 IMAD.MOV.U32 R4, RZ, RZ, R8 ;  /* 0x000000ffff044224 */ /* 0x000fe400078e0008 */
[--C-:B------:R-:W-:Y:S01]  /*03f0*/  @P4 IMAD.MOV.U32 R3, RZ, RZ, R10.reuse ;  /* 0x000000ffff034224 */ /* 0x100fe200078e000a */
[----:B------:R-:W-:Y:S01]  /*0400*/  ISETP.EQ.AND P4, PT, R6, 0x4, PT ;  /* 0x000000040600780c */ /* 0x000fe20003f82270 */
[----:B------:R-:W-:Y:S01]  /*0410*/  @P2 IMAD.MOV.U32 R4, RZ, RZ, R10 ;  /* 0x000000ffff042224 */ /* 0x000fe200078e000a */
[----:B------:R-:W-:Y:S01]  /*0420*/  @P1 MOV R4, R11 ;  /* 0x0000000b00041202 */ /* 0x000fe20000000f00 */
[----:B------:R-:W-:Y:S02]  /*0430*/  @P2 IMAD.MOV.U32 R3, RZ, RZ, R11 ;  /* 0x000000ffff032224 */ /* 0x000fe400078e000b */
[----:B------:R-:W-:-:S02]  /*0440*/  @P1 IMAD.MOV.U32 R3, RZ, RZ, R12 ;  /* 0x000000ffff031224 */ /* 0x000fc400078e000c */
[----:B------:R-:W-:Y:S02]  /*0450*/  @P0 IMAD.MOV.U32 R4, RZ, RZ, R12 ;  /* 0x000000ffff040224 */ /* 0x000fe400078e000c */
[--C-:B------:R-:W-:Y:S01]  /*0460*/  @P0 IMAD.MOV.U32 R3, RZ, RZ, R13.reuse ;  /* 0x000000ffff030224 */ /* 0x100fe200078e000d */
[----:B------:R-:W-:Y:S01]  /*0470*/  @P3 MOV R3, R14 ;  /* 0x0000000e00033202 */ /* 0x000fe20000000f00 */
[----:B------:R-:W-:Y:S02]  /*0480*/  @P3 IMAD.MOV.U32 R4, RZ, RZ, R13 ;  /* 0x000000ffff043224 */ /* 0x000fe400078e000d */
[----:B------:R-:W-:Y:S02]  /*0490*/  @P5 IMAD.MOV.U32 R4, RZ, RZ, R14 ;  /* 0x000000ffff045224 */ /* 0x000fe400078e000e */
[--C-:B------:R-:W-:Y:S02]  /*04a0*/  @P5 IMAD.MOV.U32 R3, RZ, RZ, R9.reuse ;  /* 0x000000ffff035224 */ /* 0x100fe400078e0009 */
[----:B------:R-:W-:Y:S01]  /*04b0*/  @P4 IMAD.MOV.U32 R4, RZ, RZ, R9 ;  /* 0x000000ffff044224 */ /* 0x000fe200078e0009 */
[----:B------:R-:W-:Y:S06]  /*04c0*/  @!P6 BRA `(.L_x_12) ;  /* 0x000000000028e947 */ /* 0x000fec0003800000 */
[----:B------:R-:W-:Y:S01]  /*04d0*/  @P2 IMAD.MOV.U32 R5, RZ, RZ, R8 ;  /* 0x000000ffff052224 */ /* 0x000fe200078e0008 */
[----:B------:R-:W-:Y:S01]  /*04e0*/  @P1 MOV R5, R10 ;  /* 0x0000000a00051202 */ /* 0x000fe20000000f00 */
[----:B------:R-:W-:Y:S01]  /*04f0*/  @P0 IMAD.MOV.U32 R5, RZ, RZ, R11 ;  /* 0x000000ffff050224 */ /* 0x000fe200078e000b */
[----:B------:R-:W-:Y:S01]  /*0500*/  ISETP.EQ.AND P0, PT, R6, 0x8, PT ;  /* 0x000000080600780c */ /* 0x000fe20003f02270 */
[----:B------:R-:W-:Y:S01]  /*0510*/  @P3 IMAD.MOV.U32 R5, RZ, RZ, R12 ;  /* 0x000000ffff053224 */ /* 0x000fe200078e000c */
[----:B------:R-:W-:Y:S01]  /*0520*/  SHF.L.W.U32.HI R3, R4, R0, R3 ;  /* 0x0000000004037219 */ /* 0x000fe20000010e03 */
[----:B------:R-:W-:Y:S01]  /*0530*/  @P5 IMAD.MOV.U32 R5, RZ, RZ, R13 ;  /* 0x000000ffff055224 */ /* 0x000fe200078e000d */
[----:B------:R-:W-:-:S09]  /*0540*/  @P4 MOV R5, R14 ;  /* 0x0000000e00054202 */ /* 0x000fd20000000f00 */
[----:B------:R-:W-:-:S05]  /*0550*/  @P0 IMAD.MOV.U32 R5, RZ, RZ, R9 ;  /* 0x000000ffff050224 */ /* 0x000fca00078e0009 */
[----:B------:R-:W-:-:S07]  /*0560*/  SHF.L.W.U32.HI R4, R5, R0, R4 ;  /* 0x0000000005047219 */ /* 0x000fce0000010e04 */
.L_x_12:
[----:B------:R-:W-:Y:S05]  /*0570*/  BSYNC.RECONVERGENT B1 ;  /* 0x0000000000017941 */ /* 0x000fea0003800200 */
.L_x_11:
[C---:B------:R-:W-:Y:S01]  /*0580*/  SHF.L.W.U32.HI R0, R4.reuse, 0x2, R3 ;  /* 0x0000000204007819 */ /* 0x040fe20000010e03 */
[----:B------:R-:W-:Y:S01]  /*0590*/  IMAD.SHL.U32 R4, R4, 0x4, RZ ;  /* 0x0000000404047824 */ /* 0x000fe200078e00ff */
[----:B------:R-:W-:Y:S01]  /*05a0*/  UMOV UR4, 0x54442d19 ;  /* 0x54442d1900047882 */ /* 0x000fe20000000000 */
[----:B------:R-:W-:Y:S01]  /*05b0*/  UMOV UR5, 0x3bf921fb ;  /* 0x3bf921fb00057882 */ /* 0x000fe20000000000 */
[----:B------:R-:W-:Y:S02]  /*05c0*/  SHF.R.S32.HI R5, RZ, 0x1f, R0 ;  /* 0x0000001fff057819 */ /* 0x000fe40000011400 */
[----:B------:R-:W-:Y:S02]  /*05d0*/  ISETP.GE.AND P0, PT, R0, RZ, PT ;  /* 0x000000ff0000720c */ /* 0x000fe40003f06270 */
[C---:B------:R-:W-:Y:S02]  /*05e0*/  LOP3.LUT R6, R5.reuse, R4, RZ, 0x3c, !PT ;  /* 0x0000000405067212 */ /* 0x040fe400078e3cff */
[----:B------:R-:W-:-:S02]  /*05f0*/  LOP3.LUT R7, R5, R0, RZ, 0x3c, !PT ;  /* 0x0000000005077212 */ /* 0x000fc400078e3cff */
[----:B------:R-:W-:Y:S02]  /*0600*/  SHF.R.U32.HI R3, RZ, 0x1e, R3 ;  /* 0x0000001eff037819 */ /* 0x000fe40000011603 */
[----:B------:R-:W0:Y:S02]  /*0610*/  I2F.F64.S64 R4, R6 ;  /* 0x0000000600047312 */ /* 0x000e240000301c00 */
[----:B------:R-:W-:Y:S01]  /*0620*/  LEA.HI R3, R0, R3, RZ, 0x1 ;  /* 0x0000000300037211 */ /* 0x000fe200078f08ff */
[----:B0-----:R-:W-:-:S10]  /*0630*/  DMUL R4, R4, UR4 ;  /* 0x0000000404047c28 */ /* 0x001fd40008000000 */
[----:B------:R-:W0:Y:S02]  /*0640*/  F2F.F32.F64 R4, R4 ;  /* 0x0000000400047310 */ /* 0x000e240000301000 */
[----:B0-----:R-:W-:-:S07]  /*0650*/  FSEL R8, -R4, R4, !P0 ;  /* 0x0000000404087208 */ /* 0x001fce0004000100 */
.L_x_9:
[----:B------:R-:W-:Y:S05]  /*0660*/  BSYNC.RECONVERGENT B0 ;  /* 0x0000000000007941 */ /* 0x000fea0003800200 */
.L_x_8:
[----:B------:R-:W-:Y:S02]  /*0670*/  IMAD.MOV.U32 R0, RZ, RZ, 0x37cbac00 ;  /* 0x37cbac00ff007424 */ /* 0x000fe400078e00ff */
[----:B------:R-:W-:Y:S01]  /*0680*/  FMUL R7, R8, R8 ;  /* 0x0000000808077220 */ /* 0x000fe20000400000 */
[C---:B------:R-:W-:Y:S01]  /*0690*/  LOP3.LUT R6, R3.reuse, 0x1, RZ, 0xc0, !PT ;  /* 0x0000000103067812 */ /* 0x040fe200078ec0ff */
[----:B------:R-:W0:Y:S01]  /*06a0*/  LDC.64 R4, c[0x0][0x380] ;  /* 0x0000e000ff047b82 */ /* 0x000e220000000a00 */
[----:B------:R-:W-:Y:S02]  /*06b0*/  VIADD R3, R3, 0x1 ;  /* 0x0000000103037836 */ /* 0x000fe40000000000 */
[----:B------:R-:W-:Y:S01]  /*06c0*/  FFMA R0, R7, R0, -0.0013887860113754868507 ;  /* 0xbab607ed07007423 */ /* 0x000fe20000000000 */
[----:B------:R-:W-:Y:S01]  /*06d0*/  ISETP.NE.U32.AND P0, PT, R6, 0x1, PT ;  /* 0x000000010600780c */ /* 0x000fe20003f05070 */
[----:B------:R-:W-:Y:S01]  /*06e0*/  IMAD.MOV.U32 R9, RZ, RZ, 0x3e2aaaa8 ;  /* 0x3e2aaaa8ff097424 */ /* 0x000fe200078e00ff */
[----:B------:R-:W-:-:S02]  /*06f0*/  MOV R6, 0x3c0885e4 ;  /* 0x3c0885e400067802 */ /* 0x000fc40000000f00 */
[----:B------:R-:W-:Y:S02]  /*0700*/  FSEL R0, R0, -0.00019574658654164522886, P0 ;  /* 0xb94d415300007808 */ /* 0x000fe40000000000 */
[----:B------:R-:W-:Y:S02]  /*0710*/  FSEL R6, R6, 0.041666727513074874878, !P0 ;  /* 0x3d2aaabb06067808 */ /* 0x000fe40004000000 */
[----:B------:R-:W-:Y:S02]  /*0720*/  LOP3.LUT P1, RZ, R3, 0x2, RZ, 0xc0, !PT ;  /* 0x0000000203ff7812 */ /* 0x000fe4000782c0ff */
[----:B------:R-:W-:Y:S01]  /*0730*/  FSEL R3, -R9, -0.4999999701976776123, !P0 ;  /* 0xbeffffff09037808 */ /* 0x000fe20004000100 */
[----:B------:R-:W-:Y:S01]  /*0740*/  FFMA R6, R7, R0, R6 ;  /* 0x0000000007067223 */ /* 0x000fe20000000006 */
[----:B------:R-:W-:-:S03]  /*0750*/  FSEL R0, R8, 1, !P0 ;  /* 0x3f80000008007808 */ /* 0x000fc60004000000 */
[C---:B------:R-:W-:Y:S02]  /*0760*/  FFMA R3, R7.reuse, R6, R3 ;  /* 0x0000000607037223 */ /* 0x040fe40000000003 */
[----:B------:R-:W-:-:S04]  /*0770*/  FFMA R7, R7, R0, RZ ;  /* 0x0000000007077223 */ /* 0x000fc800000000ff */
[----:B------:R-:W-:Y:S01]  /*0780*/  FFMA R3, R7, R3, R0 ;  /* 0x0000000307037223 */ /* 0x000fe20000000000 */
[----:B0-----:R-:W-:-:S04]  /*0790*/  IMAD.WIDE.U32 R4, R2, 0x4, R4 ;  /* 0x0000000402047825 */ /* 0x001fc800078e0004 */
[----:B------:R-:W-:-:S05]  /*07a0*/  @P1 FADD R3, RZ, -R3 ;  /* 0x80000003ff031221 */ /* 0x000fca0000000000 */
[----:B------:R-:W-:Y:S01]  /*07b0*/  STG.E desc[UR6][R4.64], R3 ;  /* 0x0000000304007986 */ /* 0x000fe2000c101906 */
[----:B------:R-:W-:Y:S05]  /*07c0*/  EXIT ;  /* 0x000000000000794d */ /* 0x000fea0003800000 */
.L_x_13:
        /* <DEDUP_REMOVED lines=11> */
.L_x_15:


//--------------------- .nv.global.init           --------------------------
	.section	.nv.global.init,"aw",@progbits
	.align	4
.nv.global.init:
	.type		__cudart_i2opi_f,@object
	.size		__cudart_i2opi_f,(.L_0 - __cudart_i2opi_f)
__cudart_i2opi_f:
        /*0000*/ 	.byte	0x41, 0x90, 0x43, 0x3c, 0x99, 0x95, 0x62, 0xdb, 0xc0, 0xdd, 0x34, 0xf5, 0xd1, 0x57, 0x27, 0xfc
        /*0010*/ 	.byte	0x29, 0x15, 0x44, 0x4e, 0x6e, 0x83, 0xf9, 0xa2
.L_0:


//--------------------- .nv.shared._Z21k_matrixVectorProductPKfS0_Pfii --------------------------
	.section	.nv.shared._Z21k_matrixVectorProductPKfS0_Pfii,"aw",@nobits
	.sectionflags	@""
	.align	4
.nv.shared._Z21k_matrixVectorProductPKfS0_Pfii:
	.zero		1056


//--------------------- .nv.shared.reserved.0     --------------------------
	.section	.nv.shared.reserved.0,"aw",@nobits
	.weak		__nv_reservedSMEM_offset_0_alias
	.size		__nv_reservedSMEM_offset_0_alias, 0, 64
	.other		__nv_reservedSMEM_offset_0_alias,@"STO_CUDA_RESERVED_SHARED STV_DEFAULT"
__nv_reservedSMEM_offset_0_alias:
	.zero		0
	.zero		64


//--------------------- .nv.constant0._Z21k_matrixVectorProductPKfS0_Pfii --------------------------
	.section	.nv.constant0._Z21k_matrixVectorProductPKfS0_Pfii,"a",@progbits
	.sectionflags	@""
	.align	4
.nv.constant0._Z21k_matrixVectorProductPKfS0_Pfii:
	.zero		928


//--------------------- .nv.constant0._Z17k_sequenceLoopingPfi --------------------------
	.section	.nv.constant0._Z17k_sequenceLoopingPfi,"a",@progbits
	.sectionflags	@""
	.align	4
.nv.constant0._Z17k_sequenceLoopingPfi:
	.zero		908


//--------------------- SYMBOLS --------------------------

	.type		.nv.reservedSmem.offset0,@object
	.size		.nv.reservedSmem.offset0,0x4
	.type		.nv.reservedSmem.cap,@object
	.size		.nv.reservedSmem.cap,0x4
